//
// Generated by NVIDIA NVVM Compiler
//
// Compiler Build ID: CL-36424714
// Cuda compilation tools, release 13.0, V13.0.88
// Based on NVVM 20.0.0
//

.version 9.0
.target sm_100
.address_size 64

	// .globl	_Z3addPfS_S_i

.visible .entry _Z3addPfS_S_i(
	.param .u64 .ptr .align 1 _Z3addPfS_S_i_param_0,
	.param .u64 .ptr .align 1 _Z3addPfS_S_i_param_1,
	.param .u64 .ptr .align 1 _Z3addPfS_S_i_param_2,
	.param .u32 _Z3addPfS_S_i_param_3
)
{
	.reg .pred 	%p<2>;
	.reg .b32 	%r<16>;
	.reg .b32 	%f<4>;
	.reg .b64 	%rd<11>;

	ld.param.u64 	%rd1, [_Z3addPfS_S_i_param_0];
	ld.param.u64 	%rd2, [_Z3addPfS_S_i_param_1];
	ld.param.u64 	%rd3, [_Z3addPfS_S_i_param_2];
	ld.param.u32 	%r2, [_Z3addPfS_S_i_param_3];
	mov.u32 	%r3, %tid.x;
	mov.u32 	%r4, %ctaid.x;
	mov.u32 	%r5, %ntid.x;
	mov.u32 	%r6, %tid.y;
	mov.u32 	%r7, %ctaid.y;
	mov.u32 	%r8, %ntid.y;
	mov.u32 	%r9, %tid.z;
	mov.u32 	%r10, %ctaid.z;
	mov.u32 	%r11, %ntid.z;
	add.s32 	%r12, %r3, %r9;
	add.s32 	%r13, %r12, %r6;
	mad.lo.s32 	%r14, %r10, %r11, %r13;
	mad.lo.s32 	%r15, %r4, %r5, %r14;
	mad.lo.s32 	%r1, %r7, %r8, %r15;
	setp.ge.s32 	%p1, %r1, %r2;
	@%p1 bra 	$L__BB0_2;
	cvta.to.global.u64 	%rd4, %rd1;
	cvta.to.global.u64 	%rd5, %rd2;
	cvta.to.global.u64 	%rd6, %rd3;
	mul.wide.s32 	%rd7, %r1, 4;
	add.s64 	%rd8, %rd4, %rd7;
	ld.global.f32 	%f1, [%rd8];
	add.s64 	%rd9, %rd5, %rd7;
	ld.global.f32 	%f2, [%rd9];
	add.f32 	%f3, %f1, %f2;
	add.s64 	%rd10, %rd6, %rd7;
	st.global.f32 	[%rd10], %f3;
$L__BB0_2:
	ret;

}


// ===== COMPILED SASS (sm_100) =====

	.target	sm_100

	.elftype	@"ET_EXEC"


//--------------------- .note.nv.tkinfo           --------------------------
	.section	.note.nv.tkinfo,"",@"SHT_NOTE"
	.sectionflags	@"SHF_NOTE_NV_TKINFO"
	.tkinfo
        /*0018*/ 	.word	0x00000002
        /*0030*/ 	.string	""
        /*0030*/ 	.string	"ptxas"
        /*0030*/ 	.string	"Cuda compilation tools, release 13.0, V13.0.88"
        /*0030*/ 	.string	"Build cuda_13.0.r13.0/compiler.36424714_0"
        /*0030*/ 	.string	"-arch sm_100 -m 64 "



//--------------------- .note.nv.cuinfo           --------------------------
	.section	.note.nv.cuinfo,"",@"SHT_NOTE"
	.sectionflags	@"SHF_NOTE_NV_CUINFO"
        /*0018*/ 	.short	0x0002
        /*001a*/ 	.short	0x0064
        /*001c*/ 	.short	0x0082
	.zero		2


//--------------------- .nv.info                  --------------------------
	.section	.nv.info,"",@"SHT_CUDA_INFO"
	.align	4


	//----- nvinfo : EIATTR_REGCOUNT
	.align		4
        /*0000*/ 	.byte	0x04, 0x2f
        /*0002*/ 	.short	(.L_1 - .L_0)
	.align		4
.L_0:
        /*0004*/ 	.word	index@(_Z3addPfS_S_i)
        /*0008*/ 	.word	0x0000000c


	//----- nvinfo : EIATTR_FRAME_SIZE
	.align		4
.L_1:
        /*000c*/ 	.byte	0x04, 0x11
        /*000e*/ 	.short	(.L_3 - .L_2)
	.align		4
.L_2:
        /*0010*/ 	.word	index@(_Z3addPfS_S_i)
        /*0014*/ 	.word	0x00000000


	//----- nvinfo : EIATTR_MIN_STACK_SIZE
	.align		4
.L_3:
        /*0018*/ 	.byte	0x04, 0x12
        /*001a*/ 	.short	(.L_5 - .L_4)
	.align		4
.L_4:
        /*001c*/ 	.word	index@(_Z3addPfS_S_i)
        /*0020*/ 	.word	0x00000000
.L_5:


//--------------------- .nv.compat                --------------------------
	.section	.nv.compat,"",@"SHT_CUDA_COMPAT_INFO"
	.align	4
        /*0000*/ 	.byte	0x02, 0x09, 0x00, 0x00, 0x02, 0x02, 0x01, 0x00, 0x02, 0x05, 0x05, 0x00, 0x03, 0x07, 0x01, 0x01
        /*0010*/ 	.byte	0x02, 0x03, 0x00, 0x00, 0x02, 0x06, 0x01, 0x00, 0x04, 0x0b, 0x08, 0x00, 0x09, 0x00, 0x00, 0x00
        /*0020*/ 	.byte	0x00, 0x00, 0x00, 0x00


//--------------------- .nv.info._Z3addPfS_S_i    --------------------------
	.section	.nv.info._Z3addPfS_S_i,"",@"SHT_CUDA_INFO"
	.sectionflags	@""
	.align	4


	//----- nvinfo : EIATTR_CUDA_API_VERSION
	.align		4
        /*0000*/ 	.byte	0x04, 0x37
        /*0002*/ 	.short	(.L_7 - .L_6)
.L_6:
        /*0004*/ 	.word	0x00000082


	//----- nvinfo : EIATTR_KPARAM_INFO
	.align		4
.L_7:
        /*0008*/ 	.byte	0x04, 0x17
        /*000a*/ 	.short	(.L_9 - .L_8)
.L_8:
        /*000c*/ 	.word	0x00000000
        /*0010*/ 	.short	0x0003
        /*0012*/ 	.short	0x0018
        /*0014*/ 	.byte	0x00, 0xf0, 0x11, 0x00


	//----- nvinfo : EIATTR_KPARAM_INFO
	.align		4
.L_9:
        /*0018*/ 	.byte	0x04, 0x17
        /*001a*/ 	.short	(.L_11 - .L_10)
.L_10:
        /*001c*/ 	.word	0x00000000
        /*0020*/ 	.short	0x0002
        /*0022*/ 	.short	0x0010
        /*0024*/ 	.byte	0x00, 0xf5, 0x21, 0x00


	//----- nvinfo : EIATTR_KPARAM_INFO
	.align		4
.L_11:
        /*0028*/ 	.byte	0x04, 0x17
        /*002a*/ 	.short	(.L_13 - .L_12)
.L_12:
        /*002c*/ 	.word	0x00000000
        /*0030*/ 	.short	0x0001
        /*0032*/ 	.short	0x0008
        /*0034*/ 	.byte	0x00, 0xf5, 0x21, 0x00


	//----- nvinfo : EIATTR_KPARAM_INFO
	.align		4
.L_13:
        /*0038*/ 	.byte	0x04, 0x17
        /*003a*/ 	.short	(.L_15 - .L_14)
.L_14:
        /*003c*/ 	.word	0x00000000
        /*0040*/ 	.short	0x0000
        /*0042*/ 	.short	0x0000
        /*0044*/ 	.byte	0x00, 0xf5, 0x21, 0x00


	//----- nvinfo : EIATTR_SPARSE_MMA_MASK
	.align		4
.L_15:
        /*0048*/ 	.byte	0x03, 0x50
        /*004a*/ 	.short	0x0000


	//----- nvinfo : EIATTR_MAXREG_COUNT
	.align		4
        /*004c*/ 	.byte	0x03, 0x1b
        /*004e*/ 	.short	0x00ff


	//----- nvinfo : EIATTR_MERCURY_ISA_VERSION
	.align		4
        /*0050*/ 	.byte	0x03, 0x5f
        /*0052*/ 	.short	0x0101


	//----- nvinfo : EIATTR_VRC_CTA_INIT_COUNT
	.align		4
        /*0054*/ 	.byte	0x02, 0x4a
	.zero		1
	.zero		1


	//----- nvinfo : EIATTR_EXIT_INSTR_OFFSETS
	.align		4
        /*0058*/ 	.byte	0x04, 0x1c
        /*005a*/ 	.short	(.L_17 - .L_16)


	//   ....[0]....
.L_16:
        /*005c*/ 	.word	0x00000100


	//   ....[1]....
        /*0060*/ 	.word	0x000001c0


	//----- nvinfo : EIATTR_CBANK_PARAM_SIZE
	.align		4
.L_17:
        /*0064*/ 	.byte	0x03, 0x19
        /*0066*/ 	.short	0x001c


	//----- nvinfo : EIATTR_PARAM_CBANK
	.align		4
        /*0068*/ 	.byte	0x04, 0x0a
        /*006a*/ 	.short	(.L_19 - .L_18)
	.align		4
.L_18:
        /*006c*/ 	.word	index@(.nv.constant0._Z3addPfS_S_i)
        /*0070*/ 	.short	0x0380
        /*0072*/ 	.short	0x001c


	//----- nvinfo : EIATTR_SW_WAR
	.align		4
.L_19:
        /*0074*/ 	.byte	0x04, 0x36
        /*0076*/ 	.short	(.L_21 - .L_20)
.L_20:
        /*0078*/ 	.word	0x00000008
.L_21:


//--------------------- .nv.callgraph             --------------------------
	.section	.nv.callgraph,"",@"SHT_CUDA_CALLGRAPH"
	.align	4
	.sectionentsize	8
	.align		4
        /*0000*/ 	.word	0x00000000
	.align		4
        /*0004*/ 	.word	0xffffffff
	.align		4
        /*0008*/ 	.word	0x00000000
	.align		4
        /*000c*/ 	.word	0xfffffffe
	.align		4
        /*0010*/ 	.word	0x00000000
	.align		4
        /*0014*/ 	.word	0xfffffffd
	.align		4
        /*0018*/ 	.word	0x00000000
	.align		4
        /*001c*/ 	.word	0xfffffffc


//--------------------- .text._Z3addPfS_S_i       --------------------------
	.section	.text._Z3addPfS_S_i,"ax",@progbits
	.align	128
        .global         _Z3addPfS_S_i
        .type           _Z3addPfS_S_i,@function
        .size           _Z3addPfS_S_i,(.L_x_1 - _Z3addPfS_S_i)
        .other          _Z3addPfS_S_i,@"STO_CUDA_ENTRY STV_DEFAULT"
_Z3addPfS_S_i:
.text._Z3addPfS_S_i:
[----:B------:R-:W-:Y:S01]  /*0000*/  LDC R1, c[0x0][0x37c] ;  /* 0x0000df00ff017b82 */ /* 0x000fe20000000800 */
[----:B------:R-:W0:Y:S07]  /*0010*/  S2R R0, SR_TID.X ;  /* 0x0000000000007919 */ /* 0x000e2e0000002100 */
[----:B------:R-:W1:Y:S01]  /*0020*/  LDC R3, c[0x0][0x360] ;  /* 0x0000d800ff037b82 */ /* 0x000e620000000800 */
[----:B------:R-:W2:Y:S01]  /*0030*/  LDCU UR7, c[0x0][0x398] ;  /* 0x00007300ff0777ac */ /* 0x000ea20008000800 */
[----:B------:R-:W0:Y:S01]  /*0040*/  S2R R5, SR_TID.Y ;  /* 0x0000000000057919 */ /* 0x000e220000002200 */
[----:B------:R-:W0:Y:S05]  /*0050*/  S2R R2, SR_TID.Z ;  /* 0x0000000000027919 */ /* 0x000e2a0000002300 */
[----:B------:R-:W3:Y:S08]  /*0060*/  LDC R9, c[0x0][0x364] ;  /* 0x0000d900ff097b82 */ /* 0x000ef00000000800 */
[----:B------:R-:W4:Y:S08]  /*0070*/  S2UR UR6, SR_CTAID.Z ;  /* 0x00000000000679c3 */ /* 0x000f300000002700 */
[----:B------:R-:W4:Y:S08]  /*0080*/  LDC R7, c[0x0][0x368] ;  /* 0x0000da00ff077b82 */ /* 0x000f300000000800 */
[----:B------:R-:W1:Y:S01]  /*0090*/  S2UR UR4, SR_CTAID.X ;  /* 0x00000000000479c3 */ /* 0x000e620000002500 */
[----:B0-----:R-:W-:-:S07]  /*00a0*/  IADD3 R0, PT, PT, R5, R0, R2 ;  /* 0x0000000005007210 */ /* 0x001fce0007ffe002 */
[----:B------:R-:W3:Y:S01]  /*00b0*/  S2UR UR5, SR_CTAID.Y ;  /* 0x00000000000579c3 */ /* 0x000ee20000002600 */
[----:B----4-:R-:W-:-:S04]  /*00c0*/  IMAD R0, R7, UR6, R0 ;  /* 0x0000000607007c24 */ /* 0x010fc8000f8e0200 */
[----:B-1----:R-:W-:-:S04]  /*00d0*/  IMAD R0, R3, UR4, R0 ;  /* 0x0000000403007c24 */ /* 0x002fc8000f8e0200 */
[----:B---3--:R-:W-:-:S05]  /*00e0*/  IMAD R9, R9, UR5, R0 ;  /* 0x0000000509097c24 */ /* 0x008fca000f8e0200 */
[----:B--2---:R-:W-:-:S13]  /*00f0*/  ISETP.GE.AND P0, PT, R9, UR7, PT ;  /* 0x0000000709007c0c */ /* 0x004fda000bf06270 */
[----:B------:R-:W-:Y:S05]  /*0100*/  @P0 EXIT ;  /* 0x000000000000094d */ /* 0x000fea0003800000 */
[----:B------:R-:W0:Y:S01]  /*0110*/  LDC.64 R2, c[0x0][0x380] ;  /* 0x0000e000ff027b82 */ /* 0x000e220000000a00 */
[----:B------:R-:W1:Y:S07]  /*0120*/  LDCU.64 UR4, c[0x0][0x358] ;  /* 0x00006b00ff0477ac */ /* 0x000e6e0008000a00 */
[----:B------:R-:W2:Y:S08]  /*0130*/  LDC.64 R4, c[0x0][0x388] ;  /* 0x0000e200ff047b82 */ /* 0x000eb00000000a00 */
[----:B------:R-:W3:Y:S01]  /*0140*/  LDC.64 R6, c[0x0][0x390] ;  /* 0x0000e400ff067b82 */ /* 0x000ee20000000a00 */
[----:B0-----:R-:W-:-:S06]  /*0150*/  IMAD.WIDE R2, R9, 0x4, R2 ;  /* 0x0000000409027825 */ /* 0x001fcc00078e0202 */
[----:B-1----:R-:W4:Y:S01]  /*0160*/  LDG.E R2, desc[UR4][R2.64] ;  /* 0x0000000402027981 */ /* 0x002f22000c1e1900 */
[----:B--2---:R-:W-:-:S06]  /*0170*/  IMAD.WIDE R4, R9, 0x4, R4 ;  /* 0x0000000409047825 */ /* 0x004fcc00078e0204 */
[----:B------:R-:W4:Y:S01]  /*0180*/  LDG.E R5, desc[UR4][R4.64] ;  /* 0x0000000404057981 */ /* 0x000f22000c1e1900 */
[----:B---3--:R-:W-:-:S04]  /*0190*/  IMAD.WIDE R6, R9, 0x4, R6 ;  /* 0x0000000409067825 */ /* 0x008fc800078e0206 */
[----:B----4-:R-:W-:-:S05]  /*01a0*/  FADD R9, R2, R5 ;  /* 0x0000000502097221 */ /* 0x010fca0000000000 */
[----:B------:R-:W-:Y:S01]  /*01b0*/  STG.E desc[UR4][R6.64], R9 ;  /* 0x0000000906007986 */ /* 0x000fe2000c101904 */
[----:B------:R-:W-:Y:S05]  /*01c0*/  EXIT ;  /* 0x000000000000794d */ /* 0x000fea0003800000 */
.L_x_0:
[----:B------:R-:W-:-:S00]  /*01d0*/  BRA `(.L_x_0) ;  /* 0xfffffffc00fc7947 */ /* 0x000fc0000383ffff */
[----:B------:R-:W-:-:S00]  /*01e0*/  NOP ;  /* 0x0000000000007918 */ /* 0x000fc00000000000 */
        /* <DEDUP_REMOVED lines=9> */
.L_x_1:


//--------------------- .nv.shared.reserved.0     --------------------------
	.section	.nv.shared.reserved.0,"aw",@nobits
	.weak		__nv_reservedSMEM_offset_0_alias
	.size		__nv_reservedSMEM_offset_0_alias, 0, 64
	.other		__nv_reservedSMEM_offset_0_alias,@"STO_CUDA_RESERVED_SHARED STV_DEFAULT"
__nv_reservedSMEM_offset_0_alias:
	.zero		0
	.zero		64


//--------------------- .nv.constant0._Z3addPfS_S_i --------------------------
	.section	.nv.constant0._Z3addPfS_S_i,"a",@progbits
	.sectionflags	@""
	.align	4
.nv.constant0._Z3addPfS_S_i:
	.zero		924


//--------------------- SYMBOLS --------------------------

	.type		.nv.reservedSmem.offset0,@object
	.size		.nv.reservedSmem.offset0,0x4
